//
// Generated by NVIDIA NVVM Compiler
//
// Compiler Build ID: CL-36424714
// Cuda compilation tools, release 13.0, V13.0.88
// Based on NVVM 20.0.0
//

.version 9.0
.target sm_100
.address_size 64

	// .globl	_Z15matrixMulKernelPiS_S_i
// _ZZ15matrixMulKernelPiS_S_iE2As has been demoted
// _ZZ15matrixMulKernelPiS_S_iE2Bs has been demoted

.visible .entry _Z15matrixMulKernelPiS_S_i(
	.param .u64 .ptr .align 1 _Z15matrixMulKernelPiS_S_i_param_0,
	.param .u64 .ptr .align 1 _Z15matrixMulKernelPiS_S_i_param_1,
	.param .u64 .ptr .align 1 _Z15matrixMulKernelPiS_S_i_param_2,
	.param .u32 _Z15matrixMulKernelPiS_S_i_param_3
)
{
	.reg .pred 	%p<5>;
	.reg .b32 	%r<149>;
	.reg .b64 	%rd<13>;
	// demoted variable
	.shared .align 4 .b8 _ZZ15matrixMulKernelPiS_S_iE2As[4096];
	// demoted variable
	.shared .align 4 .b8 _ZZ15matrixMulKernelPiS_S_iE2Bs[4096];
	ld.param.u64 	%rd3, [_Z15matrixMulKernelPiS_S_i_param_0];
	ld.param.u64 	%rd4, [_Z15matrixMulKernelPiS_S_i_param_1];
	ld.param.u64 	%rd5, [_Z15matrixMulKernelPiS_S_i_param_2];
	ld.param.u32 	%r30, [_Z15matrixMulKernelPiS_S_i_param_3];
	mov.u32 	%r31, %ctaid.y;
	mov.u32 	%r32, %ntid.y;
	mov.u32 	%r143, %tid.y;
	mad.lo.s32 	%r2, %r31, %r32, %r143;
	mov.u32 	%r33, %ctaid.x;
	mov.u32 	%r34, %ntid.x;
	mov.u32 	%r141, %tid.x;
	mad.lo.s32 	%r4, %r33, %r34, %r141;
	max.s32 	%r35, %r2, %r4;
	setp.ge.s32 	%p1, %r35, %r30;
	@%p1 bra 	$L__BB0_8;
	add.s32 	%r37, %r30, 31;
	shr.u32 	%r38, %r37, 5;
	shl.b32 	%r39, %r143, 7;
	mov.u32 	%r40, _ZZ15matrixMulKernelPiS_S_iE2As;
	add.s32 	%r5, %r40, %r39;
	shl.b32 	%r41, %r141, 2;
	add.s32 	%r6, %r5, %r41;
	mul.lo.s32 	%r7, %r30, %r2;
	mov.u32 	%r42, _ZZ15matrixMulKernelPiS_S_iE2Bs;
	add.s32 	%r9, %r42, %r41;
	add.s32 	%r8, %r9, %r39;
	neg.s32 	%r145, %r38;
	mad.lo.s32 	%r144, %r143, %r30, %r4;
	shl.b32 	%r12, %r30, 5;
	add.s32 	%r142, %r141, %r7;
	cvta.to.global.u64 	%rd1, %rd3;
	cvta.to.global.u64 	%rd2, %rd4;
	mov.b32 	%r146, 0;
$L__BB0_2:
	setp.ge.u32 	%p2, %r141, %r30;
	mov.b32 	%r147, 0;
	@%p2 bra 	$L__BB0_4;
	mul.wide.u32 	%rd6, %r142, 4;
	add.s64 	%rd7, %rd1, %rd6;
	ld.global.u32 	%r147, [%rd7];
$L__BB0_4:
	st.shared.u32 	[%r6], %r147;
	setp.ge.u32 	%p3, %r143, %r30;
	mov.b32 	%r148, 0;
	@%p3 bra 	$L__BB0_6;
	mul.wide.u32 	%rd8, %r144, 4;
	add.s64 	%rd9, %rd2, %rd8;
	ld.global.u32 	%r148, [%rd9];
$L__BB0_6:
	st.shared.u32 	[%r8], %r148;
	bar.sync 	0;
	ld.shared.u32 	%r45, [%r5];
	ld.shared.u32 	%r46, [%r9];
	mad.lo.s32 	%r47, %r46, %r45, %r146;
	ld.shared.u32 	%r48, [%r5+4];
	ld.shared.u32 	%r49, [%r9+128];
	mad.lo.s32 	%r50, %r49, %r48, %r47;
	ld.shared.u32 	%r51, [%r5+8];
	ld.shared.u32 	%r52, [%r9+256];
	mad.lo.s32 	%r53, %r52, %r51, %r50;
	ld.shared.u32 	%r54, [%r5+12];
	ld.shared.u32 	%r55, [%r9+384];
	mad.lo.s32 	%r56, %r55, %r54, %r53;
	ld.shared.u32 	%r57, [%r5+16];
	ld.shared.u32 	%r58, [%r9+512];
	mad.lo.s32 	%r59, %r58, %r57, %r56;
	ld.shared.u32 	%r60, [%r5+20];
	ld.shared.u32 	%r61, [%r9+640];
	mad.lo.s32 	%r62, %r61, %r60, %r59;
	ld.shared.u32 	%r63, [%r5+24];
	ld.shared.u32 	%r64, [%r9+768];
	mad.lo.s32 	%r65, %r64, %r63, %r62;
	ld.shared.u32 	%r66, [%r5+28];
	ld.shared.u32 	%r67, [%r9+896];
	mad.lo.s32 	%r68, %r67, %r66, %r65;
	ld.shared.u32 	%r69, [%r5+32];
	ld.shared.u32 	%r70, [%r9+1024];
	mad.lo.s32 	%r71, %r70, %r69, %r68;
	ld.shared.u32 	%r72, [%r5+36];
	ld.shared.u32 	%r73, [%r9+1152];
	mad.lo.s32 	%r74, %r73, %r72, %r71;
	ld.shared.u32 	%r75, [%r5+40];
	ld.shared.u32 	%r76, [%r9+1280];
	mad.lo.s32 	%r77, %r76, %r75, %r74;
	ld.shared.u32 	%r78, [%r5+44];
	ld.shared.u32 	%r79, [%r9+1408];
	mad.lo.s32 	%r80, %r79, %r78, %r77;
	ld.shared.u32 	%r81, [%r5+48];
	ld.shared.u32 	%r82, [%r9+1536];
	mad.lo.s32 	%r83, %r82, %r81, %r80;
	ld.shared.u32 	%r84, [%r5+52];
	ld.shared.u32 	%r85, [%r9+1664];
	mad.lo.s32 	%r86, %r85, %r84, %r83;
	ld.shared.u32 	%r87, [%r5+56];
	ld.shared.u32 	%r88, [%r9+1792];
	mad.lo.s32 	%r89, %r88, %r87, %r86;
	ld.shared.u32 	%r90, [%r5+60];
	ld.shared.u32 	%r91, [%r9+1920];
	mad.lo.s32 	%r92, %r91, %r90, %r89;
	ld.shared.u32 	%r93, [%r5+64];
	ld.shared.u32 	%r94, [%r9+2048];
	mad.lo.s32 	%r95, %r94, %r93, %r92;
	ld.shared.u32 	%r96, [%r5+68];
	ld.shared.u32 	%r97, [%r9+2176];
	mad.lo.s32 	%r98, %r97, %r96, %r95;
	ld.shared.u32 	%r99, [%r5+72];
	ld.shared.u32 	%r100, [%r9+2304];
	mad.lo.s32 	%r101, %r100, %r99, %r98;
	ld.shared.u32 	%r102, [%r5+76];
	ld.shared.u32 	%r103, [%r9+2432];
	mad.lo.s32 	%r104, %r103, %r102, %r101;
	ld.shared.u32 	%r105, [%r5+80];
	ld.shared.u32 	%r106, [%r9+2560];
	mad.lo.s32 	%r107, %r106, %r105, %r104;
	ld.shared.u32 	%r108, [%r5+84];
	ld.shared.u32 	%r109, [%r9+2688];
	mad.lo.s32 	%r110, %r109, %r108, %r107;
	ld.shared.u32 	%r111, [%r5+88];
	ld.shared.u32 	%r112, [%r9+2816];
	mad.lo.s32 	%r113, %r112, %r111, %r110;
	ld.shared.u32 	%r114, [%r5+92];
	ld.shared.u32 	%r115, [%r9+2944];
	mad.lo.s32 	%r116, %r115, %r114, %r113;
	ld.shared.u32 	%r117, [%r5+96];
	ld.shared.u32 	%r118, [%r9+3072];
	mad.lo.s32 	%r119, %r118, %r117, %r116;
	ld.shared.u32 	%r120, [%r5+100];
	ld.shared.u32 	%r121, [%r9+3200];
	mad.lo.s32 	%r122, %r121, %r120, %r119;
	ld.shared.u32 	%r123, [%r5+104];
	ld.shared.u32 	%r124, [%r9+3328];
	mad.lo.s32 	%r125, %r124, %r123, %r122;
	ld.shared.u32 	%r126, [%r5+108];
	ld.shared.u32 	%r127, [%r9+3456];
	mad.lo.s32 	%r128, %r127, %r126, %r125;
	ld.shared.u32 	%r129, [%r5+112];
	ld.shared.u32 	%r130, [%r9+3584];
	mad.lo.s32 	%r131, %r130, %r129, %r128;
	ld.shared.u32 	%r132, [%r5+116];
	ld.shared.u32 	%r133, [%r9+3712];
	mad.lo.s32 	%r134, %r133, %r132, %r131;
	ld.shared.u32 	%r135, [%r5+120];
	ld.shared.u32 	%r136, [%r9+3840];
	mad.lo.s32 	%r137, %r136, %r135, %r134;
	ld.shared.u32 	%r138, [%r5+124];
	ld.shared.u32 	%r139, [%r9+3968];
	mad.lo.s32 	%r146, %r139, %r138, %r137;
	bar.sync 	0;
	add.s32 	%r145, %r145, 1;
	setp.ne.s32 	%p4, %r145, 0;
	add.s32 	%r144, %r144, %r12;
	add.s32 	%r143, %r143, 32;
	add.s32 	%r142, %r142, 32;
	add.s32 	%r141, %r141, 32;
	@%p4 bra 	$L__BB0_2;
	add.s32 	%r140, %r4, %r7;
	cvta.to.global.u64 	%rd10, %rd5;
	mul.wide.s32 	%rd11, %r140, 4;
	add.s64 	%rd12, %rd10, %rd11;
	st.global.u32 	[%rd12], %r146;
$L__BB0_8:
	ret;

}


// ===== COMPILED SASS (sm_100) =====

	.target	sm_100

	.elftype	@"ET_EXEC"


//--------------------- .note.nv.tkinfo           --------------------------
	.section	.note.nv.tkinfo,"",@"SHT_NOTE"
	.sectionflags	@"SHF_NOTE_NV_TKINFO"
	.tkinfo
        /*0018*/ 	.word	0x00000002
        /*0030*/ 	.string	""
        /*0030*/ 	.string	"ptxas"
        /*0030*/ 	.string	"Cuda compilation tools, release 13.0, V13.0.88"
        /*0030*/ 	.string	"Build cuda_13.0.r13.0/compiler.36424714_0"
        /*0030*/ 	.string	"-arch sm_100 -m 64 "



//--------------------- .note.nv.cuinfo           --------------------------
	.section	.note.nv.cuinfo,"",@"SHT_NOTE"
	.sectionflags	@"SHF_NOTE_NV_CUINFO"
        /*0018*/ 	.short	0x0002
        /*001a*/ 	.short	0x0064
        /*001c*/ 	.short	0x0082
	.zero		2


//--------------------- .nv.info                  --------------------------
	.section	.nv.info,"",@"SHT_CUDA_INFO"
	.align	4


	//----- nvinfo : EIATTR_REGCOUNT
	.align		4
        /*0000*/ 	.byte	0x04, 0x2f
        /*0002*/ 	.short	(.L_1 - .L_0)
	.align		4
.L_0:
        /*0004*/ 	.word	index@(_Z15matrixMulKernelPiS_S_i)
        /*0008*/ 	.word	0x00000020


	//----- nvinfo : EIATTR_FRAME_SIZE
	.align		4
.L_1:
        /*000c*/ 	.byte	0x04, 0x11
        /*000e*/ 	.short	(.L_3 - .L_2)
	.align		4
.L_2:
        /*0010*/ 	.word	index@(_Z15matrixMulKernelPiS_S_i)
        /*0014*/ 	.word	0x00000000


	//----- nvinfo : EIATTR_MIN_STACK_SIZE
	.align		4
.L_3:
        /*0018*/ 	.byte	0x04, 0x12
        /*001a*/ 	.short	(.L_5 - .L_4)
	.align		4
.L_4:
        /*001c*/ 	.word	index@(_Z15matrixMulKernelPiS_S_i)
        /*0020*/ 	.word	0x00000000
.L_5:


//--------------------- .nv.compat                --------------------------
	.section	.nv.compat,"",@"SHT_CUDA_COMPAT_INFO"
	.align	4
        /*0000*/ 	.byte	0x02, 0x09, 0x00, 0x00, 0x02, 0x02, 0x01, 0x00, 0x02, 0x05, 0x05, 0x00, 0x03, 0x07, 0x01, 0x01
        /*0010*/ 	.byte	0x02, 0x03, 0x00, 0x00, 0x02, 0x06, 0x01, 0x00, 0x04, 0x0b, 0x08, 0x00, 0x09, 0x00, 0x00, 0x00
        /*0020*/ 	.byte	0x00, 0x00, 0x00, 0x00


//--------------------- .nv.info._Z15matrixMulKernelPiS_S_i --------------------------
	.section	.nv.info._Z15matrixMulKernelPiS_S_i,"",@"SHT_CUDA_INFO"
	.sectionflags	@""
	.align	4


	//----- nvinfo : EIATTR_CUDA_API_VERSION
	.align		4
        /*0000*/ 	.byte	0x04, 0x37
        /*0002*/ 	.short	(.L_7 - .L_6)
.L_6:
        /*0004*/ 	.word	0x00000082


	//----- nvinfo : EIATTR_KPARAM_INFO
	.align		4
.L_7:
        /*0008*/ 	.byte	0x04, 0x17
        /*000a*/ 	.short	(.L_9 - .L_8)
.L_8:
        /*000c*/ 	.word	0x00000000
        /*0010*/ 	.short	0x0003
        /*0012*/ 	.short	0x0018
        /*0014*/ 	.byte	0x00, 0xf0, 0x11, 0x00


	//----- nvinfo : EIATTR_KPARAM_INFO
	.align		4
.L_9:
        /*0018*/ 	.byte	0x04, 0x17
        /*001a*/ 	.short	(.L_11 - .L_10)
.L_10:
        /*001c*/ 	.word	0x00000000
        /*0020*/ 	.short	0x0002
        /*0022*/ 	.short	0x0010
        /*0024*/ 	.byte	0x00, 0xf5, 0x21, 0x00


	//----- nvinfo : EIATTR_KPARAM_INFO
	.align		4
.L_11:
        /*0028*/ 	.byte	0x04, 0x17
        /*002a*/ 	.short	(.L_13 - .L_12)
.L_12:
        /*002c*/ 	.word	0x00000000
        /*0030*/ 	.short	0x0001
        /*0032*/ 	.short	0x0008
        /*0034*/ 	.byte	0x00, 0xf5, 0x21, 0x00


	//----- nvinfo : EIATTR_KPARAM_INFO
	.align		4
.L_13:
        /*0038*/ 	.byte	0x04, 0x17
        /*003a*/ 	.short	(.L_15 - .L_14)
.L_14:
        /*003c*/ 	.word	0x00000000
        /*0040*/ 	.short	0x0000
        /*0042*/ 	.short	0x0000
        /*0044*/ 	.byte	0x00, 0xf5, 0x21, 0x00


	//----- nvinfo : EIATTR_SPARSE_MMA_MASK
	.align		4
.L_15:
        /*0048*/ 	.byte	0x03, 0x50
        /*004a*/ 	.short	0x0000


	//----- nvinfo : EIATTR_MAXREG_COUNT
	.align		4
        /*004c*/ 	.byte	0x03, 0x1b
        /*004e*/ 	.short	0x00ff


	//----- nvinfo : EIATTR_NUM_BARRIERS
	.align		4
        /*0050*/ 	.byte	0x02, 0x4c
        /*0052*/ 	.byte	0x01
	.zero		1


	//----- nvinfo : EIATTR_MERCURY_ISA_VERSION
	.align		4
        /*0054*/ 	.byte	0x03, 0x5f
        /*0056*/ 	.short	0x0101


	//----- nvinfo : EIATTR_VRC_CTA_INIT_COUNT
	.align		4
        /*0058*/ 	.byte	0x02, 0x4a
	.zero		1
	.zero		1


	//----- nvinfo : EIATTR_EXIT_INSTR_OFFSETS
	.align		4
        /*005c*/ 	.byte	0x04, 0x1c
        /*005e*/ 	.short	(.L_17 - .L_16)


	//   ....[0]....
.L_16:
        /*0060*/ 	.word	0x000000c0


	//   ....[1]....
        /*0064*/ 	.word	0x000007f0


	//----- nvinfo : EIATTR_CBANK_PARAM_SIZE
	.align		4
.L_17:
        /*0068*/ 	.byte	0x03, 0x19
        /*006a*/ 	.short	0x001c


	//----- nvinfo : EIATTR_PARAM_CBANK
	.align		4
        /*006c*/ 	.byte	0x04, 0x0a
        /*006e*/ 	.short	(.L_19 - .L_18)
	.align		4
.L_18:
        /*0070*/ 	.word	index@(.nv.constant0._Z15matrixMulKernelPiS_S_i)
        /*0074*/ 	.short	0x0380
        /*0076*/ 	.short	0x001c


	//----- nvinfo : EIATTR_SW_WAR
	.align		4
.L_19:
        /*0078*/ 	.byte	0x04, 0x36
        /*007a*/ 	.short	(.L_21 - .L_20)
.L_20:
        /*007c*/ 	.word	0x00000008
.L_21:


//--------------------- .nv.callgraph             --------------------------
	.section	.nv.callgraph,"",@"SHT_CUDA_CALLGRAPH"
	.align	4
	.sectionentsize	8
	.align		4
        /*0000*/ 	.word	0x00000000
	.align		4
        /*0004*/ 	.word	0xffffffff
	.align		4
        /*0008*/ 	.word	0x00000000
	.align		4
        /*000c*/ 	.word	0xfffffffe
	.align		4
        /*0010*/ 	.word	0x00000000
	.align		4
        /*0014*/ 	.word	0xfffffffd
	.align		4
        /*0018*/ 	.word	0x00000000
	.align		4
        /*001c*/ 	.word	0xfffffffc


//--------------------- .text._Z15matrixMulKernelPiS_S_i --------------------------
	.section	.text._Z15matrixMulKernelPiS_S_i,"ax",@progbits
	.align	128
        .global         _Z15matrixMulKernelPiS_S_i
        .type           _Z15matrixMulKernelPiS_S_i,@function
        .size           _Z15matrixMulKernelPiS_S_i,(.L_x_2 - _Z15matrixMulKernelPiS_S_i)
        .other          _Z15matrixMulKernelPiS_S_i,@"STO_CUDA_ENTRY STV_DEFAULT"
_Z15matrixMulKernelPiS_S_i:
.text._Z15matrixMulKernelPiS_S_i:
[----:B------:R-:W-:Y:S01]  /*0000*/  LDC R1, c[0x0][0x37c] ;  /* 0x0000df00ff017b82 */ /* 0x000fe20000000800 */
[----:B------:R-:W0:Y:S07]  /*0010*/  S2R R17, SR_TID.Y ;  /* 0x0000000000117919 */ /* 0x000e2e0000002200 */
[----:B------:R-:W0:Y:S01]  /*0020*/  LDC R19, c[0x0][0x364] ;  /* 0x0000d900ff137b82 */ /* 0x000e220000000800 */
[----:B------:R-:W1:Y:S01]  /*0030*/  LDCU UR10, c[0x0][0x398] ;  /* 0x00007300ff0a77ac */ /* 0x000e620008000800 */
[----:B------:R-:W2:Y:S06]  /*0040*/  S2R R16, SR_TID.X ;  /* 0x0000000000107919 */ /* 0x000eac0000002100 */
[----:B------:R-:W0:Y:S08]  /*0050*/  S2UR UR4, SR_CTAID.Y ;  /* 0x00000000000479c3 */ /* 0x000e300000002600 */
[----:B------:R-:W2:Y:S08]  /*0060*/  S2UR UR5, SR_CTAID.X ;  /* 0x00000000000579c3 */ /* 0x000eb00000002500 */
[----:B------:R-:W2:Y:S01]  /*0070*/  LDC R18, c[0x0][0x360] ;  /* 0x0000d800ff127b82 */ /* 0x000ea20000000800 */
[----:B0-----:R-:W-:-:S02]  /*0080*/  IMAD R19, R19, UR4, R17 ;  /* 0x0000000413137c24 */ /* 0x001fc4000f8e0211 */
[----:B--2---:R-:W-:-:S05]  /*0090*/  IMAD R18, R18, UR5, R16 ;  /* 0x0000000512127c24 */ /* 0x004fca000f8e0210 */
[----:B------:R-:W-:-:S04]  /*00a0*/  VIMNMX R0, PT, PT, R19, R18, !PT ;  /* 0x0000001213007248 */ /* 0x000fc80007fe0100 */
[----:B-1----:R-:W-:-:S13]  /*00b0*/  ISETP.GE.AND P0, PT, R0, UR10, PT ;  /* 0x0000000a00007c0c */ /* 0x002fda000bf06270 */
[----:B------:R-:W-:Y:S05]  /*00c0*/  @P0 EXIT ;  /* 0x000000000000094d */ /* 0x000fea0003800000 */
[----:B------:R-:W0:Y:S01]  /*00d0*/  S2UR UR7, SR_CgaCtaId ;  /* 0x00000000000779c3 */ /* 0x000e220000008800 */
[----:B------:R-:W-:Y:S01]  /*00e0*/  UMOV UR5, 0x400 ;  /* 0x0000040000057882 */ /* 0x000fe20000000000 */
[----:B------:R-:W-:Y:S01]  /*00f0*/  UIADD3 UR4, UPT, UPT, UR10, 0x1f, URZ ;  /* 0x0000001f0a047890 */ /* 0x000fe2000fffe0ff */
[----:B------:R-:W-:Y:S01]  /*0100*/  HFMA2 R21, -RZ, RZ, 0, 0 ;  /* 0x00000000ff157431 */ /* 0x000fe200000001ff */
[----:B------:R-:W-:Y:S01]  /*0110*/  UIADD3 UR6, UPT, UPT, UR5, 0x1000, URZ ;  /* 0x0000100005067890 */ /* 0x000fe2000fffe0ff */
[----:B------:R-:W-:Y:S01]  /*0120*/  IMAD R7, R17, UR10, R18 ;  /* 0x0000000a11077c24 */ /* 0x000fe2000f8e0212 */
[----:B------:R-:W-:Y:S01]  /*0130*/  USHF.R.U32.HI UR4, URZ, 0x5, UR4 ;  /* 0x00000005ff047899 */ /* 0x000fe20008011604 */
[----:B------:R-:W-:Y:S01]  /*0140*/  IMAD R6, R19, UR10, R16 ;  /* 0x0000000a13067c24 */ /* 0x000fe2000f8e0210 */
[----:B------:R-:W1:Y:S01]  /*0150*/  LDC R0, c[0x0][0x398] ;  /* 0x0000e600ff007b82 */ /* 0x000e620000000800 */
[----:B------:R-:W2:Y:S01]  /*0160*/  LDCU.64 UR8, c[0x0][0x358] ;  /* 0x00006b00ff0877ac */ /* 0x000ea20008000a00 */
[----:B------:R-:W-:-:S02]  /*0170*/  UIADD3 UR4, UPT, UPT, -UR4, URZ, URZ ;  /* 0x000000ff04047290 */ /* 0x000fc4000fffe1ff */
[----:B0-----:R-:W-:Y:S02]  /*0180*/  ULEA UR5, UR7, UR5, 0x18 ;  /* 0x0000000507057291 */ /* 0x001fe4000f8ec0ff */
[----:B------:R-:W-:-:S04]  /*0190*/  ULEA UR6, UR7, UR6, 0x18 ;  /* 0x0000000607067291 */ /* 0x000fc8000f8ec0ff */
[C---:B------:R-:W-:Y:S02]  /*01a0*/  LEA R5, R17.reuse, UR5, 0x7 ;  /* 0x0000000511057c11 */ /* 0x040fe4000f8e38ff */
[C---:B------:R-:W-:Y:S02]  /*01b0*/  LEA R2, R16.reuse, UR6, 0x2 ;  /* 0x0000000610027c11 */ /* 0x040fe4000f8e10ff */
[----:B------:R-:W-:Y:S02]  /*01c0*/  LEA R4, R16, R5, 0x2 ;  /* 0x0000000510047211 */ /* 0x000fe400078e10ff */
[----:B--2---:R-:W-:-:S07]  /*01d0*/  LEA R3, R17, R2, 0x7 ;  /* 0x0000000211037211 */ /* 0x004fce00078e38ff */
.L_x_0:
[-C--:B-1----:R-:W-:Y:S02]  /*01e0*/  ISETP.GE.U32.AND P0, PT, R16, R0.reuse, PT ;  /* 0x000000001000720c */ /* 0x082fe40003f06070 */
[----:B------:R-:W-:Y:S02]  /*01f0*/  ISETP.GE.U32.AND P1, PT, R17, R0, PT ;  /* 0x000000001100720c */ /* 0x000fe40003f26070 */
[----:B------:R-:W-:Y:S02]  /*0200*/  MOV R29, RZ ;  /* 0x000000ff001d7202 */ /* 0x000fe40000000f00 */
[----:B------:R-:W-:-:S07]  /*0210*/  MOV R24, RZ ;  /* 0x000000ff00187202 */ /* 0x000fce0000000f00 */
[----:B------:R-:W0:Y:S08]  /*0220*/  @!P0 LDC.64 R10, c[0x0][0x380] ;  /* 0x0000e000ff0a8b82 */ /* 0x000e300000000a00 */
[----:B------:R-:W1:Y:S01]  /*0230*/  @!P1 LDC.64 R8, c[0x0][0x388] ;  /* 0x0000e200ff089b82 */ /* 0x000e620000000a00 */
[----:B0-----:R-:W-:-:S05]  /*0240*/  @!P0 IMAD.WIDE.U32 R10, R6, 0x4, R10 ;  /* 0x00000004060a8825 */ /* 0x001fca00078e000a */
[----:B------:R-:W2:Y:S01]  /*0250*/  @!P0 LDG.E R29, desc[UR8][R10.64] ;  /* 0x000000080a1d8981 */ /* 0x000ea2000c1e1900 */
[----:B-1----:R-:W-:-:S05]  /*0260*/  @!P1 IMAD.WIDE.U32 R22, R7, 0x4, R8 ;  /* 0x0000000407169825 */ /* 0x002fca00078e0008 */
[----:B------:R-:W3:Y:S01]  /*0270*/  @!P1 LDG.E R24, desc[UR8][R22.64] ;  /* 0x0000000816189981 */ /* 0x000ee2000c1e1900 */
[----:B------:R-:W-:-:S04]  /*0280*/  UIADD3 UR4, UPT, UPT, UR4, 0x1, URZ ;  /* 0x0000000104047890 */ /* 0x000fc8000fffe0ff */
[----:B------:R-:W-:Y:S01]  /*0290*/  UISETP.NE.AND UP0, UPT, UR4, URZ, UPT ;  /* 0x000000ff0400728c */ /* 0x000fe2000bf05270 */
[----:B------:R-:W-:Y:S01]  /*02a0*/  IADD3 R17, PT, PT, R17, 0x20, RZ ;  /* 0x0000002011117810 */ /* 0x000fe20007ffe0ff */
[----:B--2---:R-:W-:Y:S04]  /*02b0*/  STS [R4], R29 ;  /* 0x0000001d04007388 */ /* 0x004fe80000000800 */
[----:B---3--:R-:W-:Y:S01]  /*02c0*/  STS [R3], R24 ;  /* 0x0000001803007388 */ /* 0x008fe20000000800 */
[----:B------:R-:W-:Y:S06]  /*02d0*/  BAR.SYNC.DEFER_BLOCKING 0x0 ;  /* 0x0000000000007b1d */ /* 0x000fec0000010000 */
[----:B------:R-:W-:Y:S04]  /*02e0*/  LDS R28, [R2] ;  /* 0x00000000021c7984 */ /* 0x000fe80000000800 */
[----:B------:R-:W0:Y:S04]  /*02f0*/  LDS.128 R12, [R5] ;  /* 0x00000000050c7984 */ /* 0x000e280000000c00 */
[----:B------:R-:W1:Y:S04]  /*0300*/  LDS R22, [R2+0x80] ;  /* 0x0000800002167984 */ /* 0x000e680000000800 */
[----:B------:R-:W2:Y:S04]  /*0310*/  LDS R27, [R2+0x100] ;  /* 0x00010000021b7984 */ /* 0x000ea80000000800 */
[----:B------:R-:W3:Y:S04]  /*0320*/  LDS R26, [R2+0x180] ;  /* 0x00018000021a7984 */ /* 0x000ee80000000800 */
[----:B------:R-:W-:Y:S04]  /*0330*/  LDS R25, [R2+0x200] ;  /* 0x0002000002197984 */ /* 0x000fe80000000800 */
[----:B------:R-:W4:Y:S04]  /*0340*/  LDS.128 R8, [R5+0x10] ;  /* 0x0000100005087984 */ /* 0x000f280000000c00 */
[----:B------:R-:W5:Y:S04]  /*0350*/  LDS R20, [R2+0x280] ;  /* 0x0002800002147984 */ /* 0x000f680000000800 */
[----:B------:R-:W-:Y:S04]  /*0360*/  LDS R24, [R2+0x380] ;  /* 0x0003800002187984 */ /* 0x000fe80000000800 */
[----:B------:R-:W-:Y:S01]  /*0370*/  LDS R23, [R2+0x400] ;  /* 0x0004000002177984 */ /* 0x000fe20000000800 */
[----:B0-----:R-:W-:-:S03]  /*0380*/  IMAD R12, R12, R28, R21 ;  /* 0x0000001c0c0c7224 */ /* 0x001fc600078e0215 */
[----:B------:R-:W0:Y:S01]  /*0390*/  LDS R21, [R2+0x300] ;  /* 0x0003000002157984 */ /* 0x000e220000000800 */
[----:B-1----:R-:W-:-:S03]  /*03a0*/  IMAD R12, R22, R13, R12 ;  /* 0x0000000d160c7224 */ /* 0x002fc600078e020c */
[----:B------:R-:W-:Y:S01]  /*03b0*/  LDS R22, [R2+0x480] ;  /* 0x0004800002167984 */ /* 0x000fe20000000800 */
[----:B--2---:R-:W-:-:S04]  /*03c0*/  IMAD R12, R27, R14, R12 ;  /* 0x0000000e1b0c7224 */ /* 0x004fc800078e020c */
[----:B---3--:R-:W-:Y:S02]  /*03d0*/  IMAD R26, R26, R15, R12 ;  /* 0x0000000f1a1a7224 */ /* 0x008fe400078e020c */
[----:B------:R-:W1:Y:S02]  /*03e0*/  LDS.128 R12, [R5+0x20] ;  /* 0x00002000050c7984 */ /* 0x000e640000000c00 */
[----:B----4-:R-:W-:Y:S02]  /*03f0*/  IMAD R8, R8, R25, R26 ;  /* 0x0000001908087224 */ /* 0x010fe400078e021a */
[----:B------:R-:W2:Y:S02]  /*0400*/  LDS R25, [R2+0x500] ;  /* 0x0005000002197984 */ /* 0x000ea40000000800 */
[----:B-----5:R-:W-:Y:S02]  /*0410*/  IMAD R8, R20, R9, R8 ;  /* 0x0000000914087224 */ /* 0x020fe400078e0208 */
[----:B------:R-:W3:Y:S04]  /*0420*/  LDS R26, [R2+0x580] ;  /* 0x00058000021a7984 */ /* 0x000ee80000000800 */
[----:B------:R-:W-:Y:S01]  /*0430*/  LDS R20, [R2+0x680] ;  /* 0x0006800002147984 */ /* 0x000fe20000000800 */
[----:B0-----:R-:W-:-:S03]  /*0440*/  IMAD R8, R21, R10, R8 ;  /* 0x0000000a15087224 */ /* 0x001fc600078e0208 */
[----:B------:R-:W-:Y:S01]  /*0450*/  LDS R21, [R2+0x600] ;  /* 0x0006000002157984 */ /* 0x000fe20000000800 */
[----:B------:R-:W-:-:S03]  /*0460*/  IMAD R24, R24, R11, R8 ;  /* 0x0000000b18187224 */ /* 0x000fc600078e0208 */
[----:B------:R-:W0:Y:S01]  /*0470*/  LDS.128 R8, [R5+0x30] ;  /* 0x0000300005087984 */ /* 0x000e220000000c00 */
[----:B-1----:R-:W-:-:S03]  /*0480*/  IMAD R12, R12, R23, R24 ;  /* 0x000000170c0c7224 */ /* 0x002fc600078e0218 */
[----:B------:R-:W1:Y:S01]  /*0490*/  LDS R23, [R2+0x700] ;  /* 0x0007000002177984 */ /* 0x000e620000000800 */
[----:B------:R-:W-:-:S03]  /*04a0*/  IMAD R12, R22, R13, R12 ;  /* 0x0000000d160c7224 */ /* 0x000fc600078e020c */
[----:B------:R-:W4:Y:S01]  /*04b0*/  LDS R24, [R2+0x780] ;  /* 0x0007800002187984 */ /* 0x000f220000000800 */
[----:B--2---:R-:W-:-:S03]  /*04c0*/  IMAD R12, R25, R14, R12 ;  /* 0x0000000e190c7224 */ /* 0x004fc600078e020c */
[----:B------:R-:W-:Y:S01]  /*04d0*/  LDS R25, [R2+0x800] ;  /* 0x0008000002197984 */ /* 0x000fe20000000800 */
[----:B---3--:R-:W-:-:S03]  /*04e0*/  IMAD R26, R26, R15, R12 ;  /* 0x0000000f1a1a7224 */ /* 0x008fc600078e020c */
[----:B------:R-:W2:Y:S04]  /*04f0*/  LDS.128 R12, [R5+0x40] ;  /* 0x00004000050c7984 */ /* 0x000ea80000000c00 */
[----:B------:R-:W3:Y:S01]  /*0500*/  LDS R22, [R2+0x880] ;  /* 0x0008800002167984 */ /* 0x000ee20000000800 */
[----:B0-----:R-:W-:-:S03]  /*0510*/  IMAD R8, R8, R21, R26 ;  /* 0x0000001508087224 */ /* 0x001fc600078e021a */
[----:B------:R-:W0:Y:S04]  /*0520*/  LDS R21, [R2+0x900] ;  /* 0x0009000002157984 */ /* 0x000e280000000800 */
[----:B------:R-:W5:Y:S01]  /*0530*/  LDS R26, [R2+0x980] ;  /* 0x00098000021a7984 */ /* 0x000f620000000800 */
[----:B------:R-:W-:-:S03]  /*0540*/  IMAD R8, R20, R9, R8 ;  /* 0x0000000914087224 */ /* 0x000fc600078e0208 */
[----:B------:R-:W-:Y:S01]  /*0550*/  LDS R20, [R2+0xa80] ;  /* 0x000a800002147984 */ /* 0x000fe20000000800 */
[----:B-1----:R-:W-:-:S03]  /*0560*/  IMAD R8, R23, R10, R8 ;  /* 0x0000000a17087224 */ /* 0x002fc600078e0208 */
[----:B------:R-:W-:Y:S01]  /*0570*/  LDS R23, [R2+0xa00] ;  /* 0x000a000002177984 */ /* 0x000fe20000000800 */
[----:B----4-:R-:W-:-:S03]  /*0580*/  IMAD R24, R24, R11, R8 ;  /* 0x0000000b18187224 */ /* 0x010fc600078e0208 */
[----:B------:R-:W1:Y:S01]  /*0590*/  LDS.128 R8, [R5+0x50] ;  /* 0x0000500005087984 */ /* 0x000e620000000c00 */
[----:B--2---:R-:W-:-:S03]  /*05a0*/  IMAD R12, R12, R25, R24 ;  /* 0x000000190c0c7224 */ /* 0x004fc600078e0218 */
[----:B------:R-:W2:Y:S01]  /*05b0*/  LDS R25, [R2+0xb00] ;  /* 0x000b000002197984 */ /* 0x000ea20000000800 */
[----:B---3--:R-:W-:-:S03]  /*05c0*/  IMAD R12, R22, R13, R12 ;  /* 0x0000000d160c7224 */ /* 0x008fc600078e020c */
[----:B------:R-:W3:Y:S04]  /*05d0*/  LDS R22, [R2+0xb80] ;  /* 0x000b800002167984 */ /* 0x000ee80000000800 */
[----:B------:R-:W-:Y:S01]  /*05e0*/  LDS R24, [R2+0xc80] ;  /* 0x000c800002187984 */ /* 0x000fe20000000800 */
[----:B0-----:R-:W-:-:S03]  /*05f0*/  IMAD R12, R21, R14, R12 ;  /* 0x0000000e150c7224 */ /* 0x001fc600078e020c */
[----:B------:R-:W-:Y:S01]  /*0600*/  LDS R21, [R2+0xc00] ;  /* 0x000c000002157984 */ /* 0x000fe20000000800 */
[----:B-----5:R-:W-:-:S03]  /*0610*/  IMAD R26, R26, R15, R12 ;  /* 0x0000000f1a1a7224 */ /* 0x020fc600078e020c */
        /* <DEDUP_REMOVED lines=13> */
[----:B------:R-:W-:-:S04]  /*06f0*/  IMAD R13, R24, R13, R26 ;  /* 0x0000000d180d7224 */ /* 0x000fc800078e021a */
[----:B-1----:R-:W-:-:S04]  /*0700*/  IMAD R13, R23, R14, R13 ;  /* 0x0000000e170d7224 */ /* 0x002fc800078e020d */
[----:B----4-:R-:W-:-:S04]  /*0710*/  IMAD R13, R20, R15, R13 ;  /* 0x0000000f140d7224 */ /* 0x010fc800078e020d */
[----:B--2---:R-:W-:-:S04]  /*0720*/  IMAD R8, R8, R25, R13 ;  /* 0x0000001908087224 */ /* 0x004fc800078e020d */
[----:B---3--:R-:W-:Y:S01]  /*0730*/  IMAD R8, R22, R9, R8 ;  /* 0x0000000916087224 */ /* 0x008fe200078e0208 */
[----:B------:R-:W-:Y:S02]  /*0740*/  IADD3 R16, PT, PT, R16, 0x20, RZ ;  /* 0x0000002010107810 */ /* 0x000fe40007ffe0ff */
[----:B------:R-:W-:Y:S02]  /*0750*/  IADD3 R6, PT, PT, R6, 0x20, RZ ;  /* 0x0000002006067810 */ /* 0x000fe40007ffe0ff */
[----:B------:R-:W-:Y:S01]  /*0760*/  LEA R7, R0, R7, 0x5 ;  /* 0x0000000700077211 */ /* 0x000fe200078e28ff */
[----:B0-----:R-:W-:-:S04]  /*0770*/  IMAD R21, R21, R10, R8 ;  /* 0x0000000a15157224 */ /* 0x001fc800078e0208 */
[----:B-----5:R-:W-:Y:S01]  /*0780*/  IMAD R21, R12, R11, R21 ;  /* 0x0000000b0c157224 */ /* 0x020fe200078e0215 */
[----:B------:R-:W-:Y:S06]  /*0790*/  BAR.SYNC.DEFER_BLOCKING 0x0 ;  /* 0x0000000000007b1d */ /* 0x000fec0000010000 */
[----:B------:R-:W-:Y:S05]  /*07a0*/  BRA.U UP0, `(.L_x_0) ;  /* 0xfffffff9008c7547 */ /* 0x000fea000b83ffff */
[----:B------:R-:W0:Y:S01]  /*07b0*/  LDC.64 R2, c[0x0][0x390] ;  /* 0x0000e400ff027b82 */ /* 0x000e220000000a00 */
[----:B------:R-:W-:-:S04]  /*07c0*/  IMAD R19, R19, R0, R18 ;  /* 0x0000000013137224 */ /* 0x000fc800078e0212 */
[----:B0-----:R-:W-:-:S05]  /*07d0*/  IMAD.WIDE R2, R19, 0x4, R2 ;  /* 0x0000000413027825 */ /* 0x001fca00078e0202 */
[----:B------:R-:W-:Y:S01]  /*07e0*/  STG.E desc[UR8][R2.64], R21 ;  /* 0x0000001502007986 */ /* 0x000fe2000c101908 */
[----:B------:R-:W-:Y:S05]  /*07f0*/  EXIT ;  /* 0x000000000000794d */ /* 0x000fea0003800000 */
.L_x_1:
[----:B------:R-:W-:-:S00]  /*0800*/  BRA `(.L_x_1) ;  /* 0xfffffffc00fc7947 */ /* 0x000fc0000383ffff */
[----:B------:R-:W-:-:S00]  /*0810*/  NOP ;  /* 0x0000000000007918 */ /* 0x000fc00000000000 */
        /* <DEDUP_REMOVED lines=14> */
.L_x_2:


//--------------------- .nv.shared._Z15matrixMulKernelPiS_S_i --------------------------
	.section	.nv.shared._Z15matrixMulKernelPiS_S_i,"aw",@nobits
	.sectionflags	@""
	.align	4
.nv.shared._Z15matrixMulKernelPiS_S_i:
	.zero		9216


//--------------------- .nv.shared.reserved.0     --------------------------
	.section	.nv.shared.reserved.0,"aw",@nobits
	.weak		__nv_reservedSMEM_offset_0_alias
	.size		__nv_reservedSMEM_offset_0_alias, 0, 64
	.other		__nv_reservedSMEM_offset_0_alias,@"STO_CUDA_RESERVED_SHARED STV_DEFAULT"
__nv_reservedSMEM_offset_0_alias:
	.zero		0
	.zero		64


//--------------------- .nv.constant0._Z15matrixMulKernelPiS_S_i --------------------------
	.section	.nv.constant0._Z15matrixMulKernelPiS_S_i,"a",@progbits
	.sectionflags	@""
	.align	4
.nv.constant0._Z15matrixMulKernelPiS_S_i:
	.zero		924


//--------------------- SYMBOLS --------------------------

	.type		.nv.reservedSmem.offset0,@object
	.size		.nv.reservedSmem.offset0,0x4
	.type		.nv.reservedSmem.cap,@object
	.size		.nv.reservedSmem.cap,0x4
